//
// Generated by NVIDIA NVVM Compiler
//
// Compiler Build ID: CL-36424714
// Cuda compilation tools, release 13.0, V13.0.88
// Based on NVVM 20.0.0
//

.version 9.0
.target sm_100
.address_size 64

	// .globl	_Z22kernelIncrementaMatrizPdS_ii

.visible .entry _Z22kernelIncrementaMatrizPdS_ii(
	.param .u64 .ptr .align 1 _Z22kernelIncrementaMatrizPdS_ii_param_0,
	.param .u64 .ptr .align 1 _Z22kernelIncrementaMatrizPdS_ii_param_1,
	.param .u32 _Z22kernelIncrementaMatrizPdS_ii_param_2,
	.param .u32 _Z22kernelIncrementaMatrizPdS_ii_param_3
)
{
	.reg .pred 	%p<5>;
	.reg .b32 	%r<23>;
	.reg .b64 	%rd<8>;
	.reg .b64 	%fd<4>;

	ld.param.u64 	%rd3, [_Z22kernelIncrementaMatrizPdS_ii_param_0];
	ld.param.u64 	%rd4, [_Z22kernelIncrementaMatrizPdS_ii_param_1];
	ld.param.u32 	%r11, [_Z22kernelIncrementaMatrizPdS_ii_param_2];
	ld.param.u32 	%r12, [_Z22kernelIncrementaMatrizPdS_ii_param_3];
	mov.u32 	%r13, %tid.x;
	mov.u32 	%r14, %ctaid.x;
	mov.u32 	%r1, %ntid.x;
	mad.lo.s32 	%r21, %r14, %r1, %r13;
	setp.ge.s32 	%p1, %r21, %r11;
	@%p1 bra 	$L__BB0_6;
	mov.u32 	%r15, %tid.y;
	mov.u32 	%r16, %ctaid.y;
	mov.u32 	%r17, %ntid.y;
	mad.lo.s32 	%r3, %r16, %r17, %r15;
	mov.u32 	%r18, %nctaid.x;
	mul.lo.s32 	%r4, %r1, %r18;
	mov.u32 	%r19, %nctaid.y;
	mul.lo.s32 	%r5, %r17, %r19;
	cvta.to.global.u64 	%rd1, %rd4;
	cvta.to.global.u64 	%rd2, %rd3;
$L__BB0_2:
	setp.ge.s32 	%p2, %r3, %r12;
	@%p2 bra 	$L__BB0_5;
	mul.lo.s32 	%r7, %r21, %r12;
	mov.u32 	%r22, %r3;
$L__BB0_4:
	add.s32 	%r20, %r22, %r7;
	mul.wide.s32 	%rd5, %r20, 8;
	add.s64 	%rd6, %rd1, %rd5;
	ld.global.f64 	%fd1, [%rd6];
	add.s64 	%rd7, %rd2, %rd5;
	ld.global.f64 	%fd2, [%rd7];
	add.f64 	%fd3, %fd1, %fd2;
	st.global.f64 	[%rd7], %fd3;
	add.s32 	%r22, %r22, %r4;
	setp.lt.s32 	%p3, %r22, %r12;
	@%p3 bra 	$L__BB0_4;
$L__BB0_5:
	add.s32 	%r21, %r21, %r5;
	setp.lt.s32 	%p4, %r21, %r11;
	@%p4 bra 	$L__BB0_2;
$L__BB0_6:
	ret;

}


// ===== COMPILED SASS (sm_100) =====

	.target	sm_100

	.elftype	@"ET_EXEC"


//--------------------- .note.nv.tkinfo           --------------------------
	.section	.note.nv.tkinfo,"",@"SHT_NOTE"
	.sectionflags	@"SHF_NOTE_NV_TKINFO"
	.tkinfo
        /*0018*/ 	.word	0x00000002
        /*0030*/ 	.string	""
        /*0030*/ 	.string	"ptxas"
        /*0030*/ 	.string	"Cuda compilation tools, release 13.0, V13.0.88"
        /*0030*/ 	.string	"Build cuda_13.0.r13.0/compiler.36424714_0"
        /*0030*/ 	.string	"-arch sm_100 -m 64 "



//--------------------- .note.nv.cuinfo           --------------------------
	.section	.note.nv.cuinfo,"",@"SHT_NOTE"
	.sectionflags	@"SHF_NOTE_NV_CUINFO"
        /*0018*/ 	.short	0x0002
        /*001a*/ 	.short	0x0064
        /*001c*/ 	.short	0x0082
	.zero		2


//--------------------- .nv.info                  --------------------------
	.section	.nv.info,"",@"SHT_CUDA_INFO"
	.align	4


	//----- nvinfo : EIATTR_REGCOUNT
	.align		4
        /*0000*/ 	.byte	0x04, 0x2f
        /*0002*/ 	.short	(.L_1 - .L_0)
	.align		4
.L_0:
        /*0004*/ 	.word	index@(_Z22kernelIncrementaMatrizPdS_ii)
        /*0008*/ 	.word	0x00000014


	//----- nvinfo : EIATTR_FRAME_SIZE
	.align		4
.L_1:
        /*000c*/ 	.byte	0x04, 0x11
        /*000e*/ 	.short	(.L_3 - .L_2)
	.align		4
.L_2:
        /*0010*/ 	.word	index@(_Z22kernelIncrementaMatrizPdS_ii)
        /*0014*/ 	.word	0x00000000


	//----- nvinfo : EIATTR_MIN_STACK_SIZE
	.align		4
.L_3:
        /*0018*/ 	.byte	0x04, 0x12
        /*001a*/ 	.short	(.L_5 - .L_4)
	.align		4
.L_4:
        /*001c*/ 	.word	index@(_Z22kernelIncrementaMatrizPdS_ii)
        /*0020*/ 	.word	0x00000000
.L_5:


//--------------------- .nv.compat                --------------------------
	.section	.nv.compat,"",@"SHT_CUDA_COMPAT_INFO"
	.align	4
        /*0000*/ 	.byte	0x02, 0x09, 0x00, 0x00, 0x02, 0x02, 0x01, 0x00, 0x02, 0x05, 0x05, 0x00, 0x03, 0x07, 0x01, 0x01
        /*0010*/ 	.byte	0x02, 0x03, 0x00, 0x00, 0x02, 0x06, 0x01, 0x00, 0x04, 0x0b, 0x08, 0x00, 0x01, 0x00, 0x00, 0x00
        /*0020*/ 	.byte	0x00, 0x00, 0x00, 0x00


//--------------------- .nv.info._Z22kernelIncrementaMatrizPdS_ii --------------------------
	.section	.nv.info._Z22kernelIncrementaMatrizPdS_ii,"",@"SHT_CUDA_INFO"
	.sectionflags	@""
	.align	4


	//----- nvinfo : EIATTR_CUDA_API_VERSION
	.align		4
        /*0000*/ 	.byte	0x04, 0x37
        /*0002*/ 	.short	(.L_7 - .L_6)
.L_6:
        /*0004*/ 	.word	0x00000082


	//----- nvinfo : EIATTR_KPARAM_INFO
	.align		4
.L_7:
        /*0008*/ 	.byte	0x04, 0x17
        /*000a*/ 	.short	(.L_9 - .L_8)
.L_8:
        /*000c*/ 	.word	0x00000000
        /*0010*/ 	.short	0x0003
        /*0012*/ 	.short	0x0014
        /*0014*/ 	.byte	0x00, 0xf0, 0x11, 0x00


	//----- nvinfo : EIATTR_KPARAM_INFO
	.align		4
.L_9:
        /*0018*/ 	.byte	0x04, 0x17
        /*001a*/ 	.short	(.L_11 - .L_10)
.L_10:
        /*001c*/ 	.word	0x00000000
        /*0020*/ 	.short	0x0002
        /*0022*/ 	.short	0x0010
        /*0024*/ 	.byte	0x00, 0xf0, 0x11, 0x00


	//----- nvinfo : EIATTR_KPARAM_INFO
	.align		4
.L_11:
        /*0028*/ 	.byte	0x04, 0x17
        /*002a*/ 	.short	(.L_13 - .L_12)
.L_12:
        /*002c*/ 	.word	0x00000000
        /*0030*/ 	.short	0x0001
        /*0032*/ 	.short	0x0008
        /*0034*/ 	.byte	0x00, 0xf5, 0x21, 0x00


	//----- nvinfo : EIATTR_KPARAM_INFO
	.align		4
.L_13:
        /*0038*/ 	.byte	0x04, 0x17
        /*003a*/ 	.short	(.L_15 - .L_14)
.L_14:
        /*003c*/ 	.word	0x00000000
        /*0040*/ 	.short	0x0000
        /*0042*/ 	.short	0x0000
        /*0044*/ 	.byte	0x00, 0xf5, 0x21, 0x00


	//----- nvinfo : EIATTR_SPARSE_MMA_MASK
	.align		4
.L_15:
        /*0048*/ 	.byte	0x03, 0x50
        /*004a*/ 	.short	0x0000


	//----- nvinfo : EIATTR_MAXREG_COUNT
	.align		4
        /*004c*/ 	.byte	0x03, 0x1b
        /*004e*/ 	.short	0x00ff


	//----- nvinfo : EIATTR_MERCURY_ISA_VERSION
	.align		4
        /*0050*/ 	.byte	0x03, 0x5f
        /*0052*/ 	.short	0x0101


	//----- nvinfo : EIATTR_VRC_CTA_INIT_COUNT
	.align		4
        /*0054*/ 	.byte	0x02, 0x4a
	.zero		1
	.zero		1


	//----- nvinfo : EIATTR_EXIT_INSTR_OFFSETS
	.align		4
        /*0058*/ 	.byte	0x04, 0x1c
        /*005a*/ 	.short	(.L_17 - .L_16)


	//   ....[0]....
.L_16:
        /*005c*/ 	.word	0x00000070


	//   ....[1]....
        /*0060*/ 	.word	0x00000270


	//----- nvinfo : EIATTR_CRS_STACK_SIZE
	.align		4
.L_17:
        /*0064*/ 	.byte	0x04, 0x1e
        /*0066*/ 	.short	(.L_19 - .L_18)
.L_18:
        /*0068*/ 	.word	0x00000000


	//----- nvinfo : EIATTR_CBANK_PARAM_SIZE
	.align		4
.L_19:
        /*006c*/ 	.byte	0x03, 0x19
        /*006e*/ 	.short	0x0018


	//----- nvinfo : EIATTR_PARAM_CBANK
	.align		4
        /*0070*/ 	.byte	0x04, 0x0a
        /*0072*/ 	.short	(.L_21 - .L_20)
	.align		4
.L_20:
        /*0074*/ 	.word	index@(.nv.constant0._Z22kernelIncrementaMatrizPdS_ii)
        /*0078*/ 	.short	0x0380
        /*007a*/ 	.short	0x0018


	//----- nvinfo : EIATTR_SW_WAR
	.align		4
.L_21:
        /*007c*/ 	.byte	0x04, 0x36
        /*007e*/ 	.short	(.L_23 - .L_22)
.L_22:
        /*0080*/ 	.word	0x00000008
.L_23:


//--------------------- .nv.callgraph             --------------------------
	.section	.nv.callgraph,"",@"SHT_CUDA_CALLGRAPH"
	.align	4
	.sectionentsize	8
	.align		4
        /*0000*/ 	.word	0x00000000
	.align		4
        /*0004*/ 	.word	0xffffffff
	.align		4
        /*0008*/ 	.word	0x00000000
	.align		4
        /*000c*/ 	.word	0xfffffffe
	.align		4
        /*0010*/ 	.word	0x00000000
	.align		4
        /*0014*/ 	.word	0xfffffffd
	.align		4
        /*0018*/ 	.word	0x00000000
	.align		4
        /*001c*/ 	.word	0xfffffffc


//--------------------- .text._Z22kernelIncrementaMatrizPdS_ii --------------------------
	.section	.text._Z22kernelIncrementaMatrizPdS_ii,"ax",@progbits
	.align	128
        .global         _Z22kernelIncrementaMatrizPdS_ii
        .type           _Z22kernelIncrementaMatrizPdS_ii,@function
        .size           _Z22kernelIncrementaMatrizPdS_ii,(.L_x_5 - _Z22kernelIncrementaMatrizPdS_ii)
        .other          _Z22kernelIncrementaMatrizPdS_ii,@"STO_CUDA_ENTRY STV_DEFAULT"
_Z22kernelIncrementaMatrizPdS_ii:
.text._Z22kernelIncrementaMatrizPdS_ii:
[----:B------:R-:W-:Y:S01]  /*0000*/  LDC R1, c[0x0][0x37c] ;  /* 0x0000df00ff017b82 */ /* 0x000fe20000000800 */
[----:B------:R-:W0:Y:S07]  /*0010*/  S2R R0, SR_TID.X ;  /* 0x0000000000007919 */ /* 0x000e2e0000002100 */
[----:B------:R-:W0:Y:S01]  /*0020*/  S2UR UR4, SR_CTAID.X ;  /* 0x00000000000479c3 */ /* 0x000e220000002500 */
[----:B------:R-:W1:Y:S07]  /*0030*/  LDCU UR5, c[0x0][0x390] ;  /* 0x00007200ff0577ac */ /* 0x000e6e0008000800 */
[----:B------:R-:W0:Y:S02]  /*0040*/  LDC R13, c[0x0][0x360] ;  /* 0x0000d800ff0d7b82 */ /* 0x000e240000000800 */
[----:B0-----:R-:W-:-:S05]  /*0050*/  IMAD R0, R13, UR4, R0 ;  /* 0x000000040d007c24 */ /* 0x001fca000f8e0200 */
[----:B-1----:R-:W-:-:S13]  /*0060*/  ISETP.GE.AND P0, PT, R0, UR5, PT ;  /* 0x0000000500007c0c */ /* 0x002fda000bf06270 */
[----:B------:R-:W-:Y:S05]  /*0070*/  @P0 EXIT ;  /* 0x000000000000094d */ /* 0x000fea0003800000 */
[----:B------:R-:W0:Y:S01]  /*0080*/  S2R R12, SR_TID.Y ;  /* 0x00000000000c7919 */ /* 0x000e220000002200 */
[----:B------:R-:W0:Y:S01]  /*0090*/  S2UR UR4, SR_CTAID.Y ;  /* 0x00000000000479c3 */ /* 0x000e220000002600 */
[----:B------:R-:W1:Y:S07]  /*00a0*/  LDCU.64 UR8, c[0x0][0x358] ;  /* 0x00006b00ff0877ac */ /* 0x000e6e0008000a00 */
[----:B------:R-:W0:Y:S01]  /*00b0*/  LDC R15, c[0x0][0x364] ;  /* 0x0000d900ff0f7b82 */ /* 0x000e220000000800 */
[----:B------:R-:W2:Y:S01]  /*00c0*/  LDCU UR5, c[0x0][0x370] ;  /* 0x00006e00ff0577ac */ /* 0x000ea20008000800 */
[----:B------:R-:W3:Y:S01]  /*00d0*/  LDCU UR6, c[0x0][0x374] ;  /* 0x00006e80ff0677ac */ /* 0x000ee20008000800 */
[----:B--2---:R-:W-:-:S02]  /*00e0*/  IMAD R13, R13, UR5, RZ ;  /* 0x000000050d0d7c24 */ /* 0x004fc4000f8e02ff */
[C---:B0-----:R-:W-:Y:S02]  /*00f0*/  IMAD R12, R15.reuse, UR4, R12 ;  /* 0x000000040f0c7c24 */ /* 0x041fe4000f8e020c */
[----:B-1-3--:R-:W-:-:S07]  /*0100*/  IMAD R15, R15, UR6, RZ ;  /* 0x000000060f0f7c24 */ /* 0x00afce000f8e02ff */
.L_x_3:
[----:B------:R-:W0:Y:S01]  /*0110*/  LDC R17, c[0x0][0x394] ;  /* 0x0000e500ff117b82 */ /* 0x000e220000000800 */
[----:B------:R-:W-:Y:S01]  /*0120*/  BSSY.RECONVERGENT B0, `(.L_x_0) ;  /* 0x0000010000007945 */ /* 0x000fe20003800200 */
[----:B0-----:R-:W-:-:S13]  /*0130*/  ISETP.GE.AND P0, PT, R12, R17, PT ;  /* 0x000000110c00720c */ /* 0x001fda0003f06270 */
[----:B--2---:R-:W-:Y:S05]  /*0140*/  @P0 BRA `(.L_x_1) ;  /* 0x0000000000340947 */ /* 0x004fea0003800000 */
[----:B------:R-:W0:Y:S01]  /*0150*/  LDC.64 R10, c[0x0][0x380] ;  /* 0x0000e000ff0a7b82 */ /* 0x000e220000000a00 */
[----:B------:R-:W-:-:S07]  /*0160*/  MOV R14, R12 ;  /* 0x0000000c000e7202 */ /* 0x000fce0000000f00 */
[----:B------:R-:W1:Y:S02]  /*0170*/  LDC.64 R8, c[0x0][0x388] ;  /* 0x0000e200ff087b82 */ /* 0x000e640000000a00 */
.L_x_2:
[----:B--2---:R-:W-:-:S04]  /*0180*/  IMAD R5, R0, R17, R14 ;  /* 0x0000001100057224 */ /* 0x004fc800078e020e */
[----:B-1----:R-:W-:-:S04]  /*0190*/  IMAD.WIDE R2, R5, 0x8, R8 ;  /* 0x0000000805027825 */ /* 0x002fc800078e0208 */
[----:B0-----:R-:W-:Y:S02]  /*01a0*/  IMAD.WIDE R4, R5, 0x8, R10 ;  /* 0x0000000805047825 */ /* 0x001fe400078e020a */
[----:B------:R-:W2:Y:S04]  /*01b0*/  LDG.E.64 R2, desc[UR8][R2.64] ;  /* 0x0000000802027981 */ /* 0x000ea8000c1e1b00 */
[----:B------:R-:W2:Y:S01]  /*01c0*/  LDG.E.64 R6, desc[UR8][R4.64] ;  /* 0x0000000804067981 */ /* 0x000ea2000c1e1b00 */
[----:B------:R-:W-:-:S04]  /*01d0*/  IADD3 R14, PT, PT, R13, R14, RZ ;  /* 0x0000000e0d0e7210 */ /* 0x000fc80007ffe0ff */
[----:B------:R-:W-:Y:S01]  /*01e0*/  ISETP.GE.AND P0, PT, R14, R17, PT ;  /* 0x000000110e00720c */ /* 0x000fe20003f06270 */
[----:B--2---:R-:W-:-:S07]  /*01f0*/  DADD R6, R2, R6 ;  /* 0x0000000002067229 */ /* 0x004fce0000000006 */
[----:B------:R2:W-:Y:S05]  /*0200*/  STG.E.64 desc[UR8][R4.64], R6 ;  /* 0x0000000604007986 */ /* 0x0005ea000c101b08 */
[----:B------:R-:W-:Y:S05]  /*0210*/  @!P0 BRA `(.L_x_2) ;  /* 0xfffffffc00d88947 */ /* 0x000fea000383ffff */
.L_x_1:
[----:B------:R-:W-:Y:S05]  /*0220*/  BSYNC.RECONVERGENT B0 ;  /* 0x0000000000007941 */ /* 0x000fea0003800200 */
.L_x_0:
[----:B------:R-:W0:Y:S01]  /*0230*/  LDCU UR4, c[0x0][0x390] ;  /* 0x00007200ff0477ac */ /* 0x000e220008000800 */
[----:B------:R-:W-:-:S04]  /*0240*/  IADD3 R0, PT, PT, R15, R0, RZ ;  /* 0x000000000f007210 */ /* 0x000fc80007ffe0ff */
[----:B0-----:R-:W-:-:S13]  /*0250*/  ISETP.GE.AND P0, PT, R0, UR4, PT ;  /* 0x0000000400007c0c */ /* 0x001fda000bf06270 */
[----:B------:R-:W-:Y:S05]  /*0260*/  @!P0 BRA `(.L_x_3) ;  /* 0xfffffffc00a88947 */ /* 0x000fea000383ffff */
[----:B------:R-:W-:Y:S05]  /*0270*/  EXIT ;  /* 0x000000000000794d */ /* 0x000fea0003800000 */
.L_x_4:
[----:B------:R-:W-:-:S00]  /*0280*/  BRA `(.L_x_4) ;  /* 0xfffffffc00fc7947 */ /* 0x000fc0000383ffff */
[----:B------:R-:W-:-:S00]  /*0290*/  NOP ;  /* 0x0000000000007918 */ /* 0x000fc00000000000 */
        /* <DEDUP_REMOVED lines=14> */
.L_x_5:


//--------------------- .nv.shared.reserved.0     --------------------------
	.section	.nv.shared.reserved.0,"aw",@nobits
	.weak		__nv_reservedSMEM_offset_0_alias
	.size		__nv_reservedSMEM_offset_0_alias, 0, 64
	.other		__nv_reservedSMEM_offset_0_alias,@"STO_CUDA_RESERVED_SHARED STV_DEFAULT"
__nv_reservedSMEM_offset_0_alias:
	.zero		0
	.zero		64


//--------------------- .nv.constant0._Z22kernelIncrementaMatrizPdS_ii --------------------------
	.section	.nv.constant0._Z22kernelIncrementaMatrizPdS_ii,"a",@progbits
	.sectionflags	@""
	.align	4
.nv.constant0._Z22kernelIncrementaMatrizPdS_ii:
	.zero		920


//--------------------- SYMBOLS --------------------------

	.type		.nv.reservedSmem.offset0,@object
	.size		.nv.reservedSmem.offset0,0x4
